//
// Generated by NVIDIA NVVM Compiler
//
// Compiler Build ID: CL-36424714
// Cuda compilation tools, release 13.0, V13.0.88
// Based on NVVM 20.0.0
//

.version 9.0
.target sm_100
.address_size 64

	// .globl	_Z8KrnlDmmyPi

.visible .entry _Z8KrnlDmmyPi(
	.param .u64 .ptr .align 1 _Z8KrnlDmmyPi_param_0
)
{
	.reg .pred 	%p<2>;
	.reg .b32 	%r<5>;
	.reg .b64 	%rd<5>;

	ld.param.u64 	%rd1, [_Z8KrnlDmmyPi_param_0];
	mov.u32 	%r2, %ctaid.x;
	mov.u32 	%r3, %ntid.x;
	mov.u32 	%r4, %tid.x;
	mad.lo.s32 	%r1, %r2, %r3, %r4;
	setp.gt.s32 	%p1, %r1, 255;
	@%p1 bra 	$L__BB0_2;
	cvta.to.global.u64 	%rd2, %rd1;
	mul.wide.s32 	%rd3, %r1, 4;
	add.s64 	%rd4, %rd2, %rd3;
	st.global.u32 	[%rd4], %r1;
$L__BB0_2:
	ret;

}


// ===== COMPILED SASS (sm_100) =====

	.target	sm_100

	.elftype	@"ET_EXEC"


//--------------------- .note.nv.tkinfo           --------------------------
	.section	.note.nv.tkinfo,"",@"SHT_NOTE"
	.sectionflags	@"SHF_NOTE_NV_TKINFO"
	.tkinfo
        /*0018*/ 	.word	0x00000002
        /*0030*/ 	.string	""
        /*0030*/ 	.string	"ptxas"
        /*0030*/ 	.string	"Cuda compilation tools, release 13.0, V13.0.88"
        /*0030*/ 	.string	"Build cuda_13.0.r13.0/compiler.36424714_0"
        /*0030*/ 	.string	"-arch sm_100 -m 64 "



//--------------------- .note.nv.cuinfo           --------------------------
	.section	.note.nv.cuinfo,"",@"SHT_NOTE"
	.sectionflags	@"SHF_NOTE_NV_CUINFO"
        /*0018*/ 	.short	0x0002
        /*001a*/ 	.short	0x0064
        /*001c*/ 	.short	0x0082
	.zero		2


//--------------------- .nv.info                  --------------------------
	.section	.nv.info,"",@"SHT_CUDA_INFO"
	.align	4


	//----- nvinfo : EIATTR_REGCOUNT
	.align		4
        /*0000*/ 	.byte	0x04, 0x2f
        /*0002*/ 	.short	(.L_1 - .L_0)
	.align		4
.L_0:
        /*0004*/ 	.word	index@(_Z8KrnlDmmyPi)
        /*0008*/ 	.word	0x00000008


	//----- nvinfo : EIATTR_FRAME_SIZE
	.align		4
.L_1:
        /*000c*/ 	.byte	0x04, 0x11
        /*000e*/ 	.short	(.L_3 - .L_2)
	.align		4
.L_2:
        /*0010*/ 	.word	index@(_Z8KrnlDmmyPi)
        /*0014*/ 	.word	0x00000000


	//----- nvinfo : EIATTR_MIN_STACK_SIZE
	.align		4
.L_3:
        /*0018*/ 	.byte	0x04, 0x12
        /*001a*/ 	.short	(.L_5 - .L_4)
	.align		4
.L_4:
        /*001c*/ 	.word	index@(_Z8KrnlDmmyPi)
        /*0020*/ 	.word	0x00000000
.L_5:


//--------------------- .nv.compat                --------------------------
	.section	.nv.compat,"",@"SHT_CUDA_COMPAT_INFO"
	.align	4
        /*0000*/ 	.byte	0x02, 0x09, 0x00, 0x00, 0x02, 0x02, 0x01, 0x00, 0x02, 0x05, 0x05, 0x00, 0x03, 0x07, 0x01, 0x01
        /*0010*/ 	.byte	0x02, 0x03, 0x00, 0x00, 0x02, 0x06, 0x01, 0x00, 0x04, 0x0b, 0x08, 0x00, 0x09, 0x00, 0x00, 0x00
        /*0020*/ 	.byte	0x00, 0x00, 0x00, 0x00


//--------------------- .nv.info._Z8KrnlDmmyPi    --------------------------
	.section	.nv.info._Z8KrnlDmmyPi,"",@"SHT_CUDA_INFO"
	.sectionflags	@""
	.align	4


	//----- nvinfo : EIATTR_CUDA_API_VERSION
	.align		4
        /*0000*/ 	.byte	0x04, 0x37
        /*0002*/ 	.short	(.L_7 - .L_6)
.L_6:
        /*0004*/ 	.word	0x00000082


	//----- nvinfo : EIATTR_KPARAM_INFO
	.align		4
.L_7:
        /*0008*/ 	.byte	0x04, 0x17
        /*000a*/ 	.short	(.L_9 - .L_8)
.L_8:
        /*000c*/ 	.word	0x00000000
        /*0010*/ 	.short	0x0000
        /*0012*/ 	.short	0x0000
        /*0014*/ 	.byte	0x00, 0xf5, 0x21, 0x00


	//----- nvinfo : EIATTR_SPARSE_MMA_MASK
	.align		4
.L_9:
        /*0018*/ 	.byte	0x03, 0x50
        /*001a*/ 	.short	0x0000


	//----- nvinfo : EIATTR_MAXREG_COUNT
	.align		4
        /*001c*/ 	.byte	0x03, 0x1b
        /*001e*/ 	.short	0x00ff


	//----- nvinfo : EIATTR_MERCURY_ISA_VERSION
	.align		4
        /*0020*/ 	.byte	0x03, 0x5f
        /*0022*/ 	.short	0x0101


	//----- nvinfo : EIATTR_VRC_CTA_INIT_COUNT
	.align		4
        /*0024*/ 	.byte	0x02, 0x4a
	.zero		1
	.zero		1


	//----- nvinfo : EIATTR_EXIT_INSTR_OFFSETS
	.align		4
        /*0028*/ 	.byte	0x04, 0x1c
        /*002a*/ 	.short	(.L_11 - .L_10)


	//   ....[0]....
.L_10:
        /*002c*/ 	.word	0x00000060


	//   ....[1]....
        /*0030*/ 	.word	0x000000b0


	//----- nvinfo : EIATTR_CBANK_PARAM_SIZE
	.align		4
.L_11:
        /*0034*/ 	.byte	0x03, 0x19
        /*0036*/ 	.short	0x0008


	//----- nvinfo : EIATTR_PARAM_CBANK
	.align		4
        /*0038*/ 	.byte	0x04, 0x0a
        /*003a*/ 	.short	(.L_13 - .L_12)
	.align		4
.L_12:
        /*003c*/ 	.word	index@(.nv.constant0._Z8KrnlDmmyPi)
        /*0040*/ 	.short	0x0380
        /*0042*/ 	.short	0x0008


	//----- nvinfo : EIATTR_SW_WAR
	.align		4
.L_13:
        /*0044*/ 	.byte	0x04, 0x36
        /*0046*/ 	.short	(.L_15 - .L_14)
.L_14:
        /*0048*/ 	.word	0x00000008
.L_15:


//--------------------- .nv.callgraph             --------------------------
	.section	.nv.callgraph,"",@"SHT_CUDA_CALLGRAPH"
	.align	4
	.sectionentsize	8
	.align		4
        /*0000*/ 	.word	0x00000000
	.align		4
        /*0004*/ 	.word	0xffffffff
	.align		4
        /*0008*/ 	.word	0x00000000
	.align		4
        /*000c*/ 	.word	0xfffffffe
	.align		4
        /*0010*/ 	.word	0x00000000
	.align		4
        /*0014*/ 	.word	0xfffffffd
	.align		4
        /*0018*/ 	.word	0x00000000
	.align		4
        /*001c*/ 	.word	0xfffffffc


//--------------------- .text._Z8KrnlDmmyPi       --------------------------
	.section	.text._Z8KrnlDmmyPi,"ax",@progbits
	.align	128
        .global         _Z8KrnlDmmyPi
        .type           _Z8KrnlDmmyPi,@function
        .size           _Z8KrnlDmmyPi,(.L_x_1 - _Z8KrnlDmmyPi)
        .other          _Z8KrnlDmmyPi,@"STO_CUDA_ENTRY STV_DEFAULT"
_Z8KrnlDmmyPi:
.text._Z8KrnlDmmyPi:
[----:B------:R-:W-:Y:S01]  /*0000*/  LDC R1, c[0x0][0x37c] ;  /* 0x0000df00ff017b82 */ /* 0x000fe20000000800 */
[----:B------:R-:W0:Y:S07]  /*0010*/  S2R R0, SR_TID.X ;  /* 0x0000000000007919 */ /* 0x000e2e0000002100 */
[----:B------:R-:W0:Y:S08]  /*0020*/  S2UR UR4, SR_CTAID.X ;  /* 0x00000000000479c3 */ /* 0x000e300000002500 */
[----:B------:R-:W0:Y:S02]  /*0030*/  LDC R5, c[0x0][0x360] ;  /* 0x0000d800ff057b82 */ /* 0x000e240000000800 */
[----:B0-----:R-:W-:-:S05]  /*0040*/  IMAD R5, R5, UR4, R0 ;  /* 0x0000000405057c24 */ /* 0x001fca000f8e0200 */
[----:B------:R-:W-:-:S13]  /*0050*/  ISETP.GT.AND P0, PT, R5, 0xff, PT ;  /* 0x000000ff0500780c */ /* 0x000fda0003f04270 */
[----:B------:R-:W-:Y:S05]  /*0060*/  @P0 EXIT ;  /* 0x000000000000094d */ /* 0x000fea0003800000 */
[----:B------:R-:W0:Y:S01]  /*0070*/  LDC.64 R2, c[0x0][0x380] ;  /* 0x0000e000ff027b82 */ /* 0x000e220000000a00 */
[----:B------:R-:W1:Y:S01]  /*0080*/  LDCU.64 UR4, c[0x0][0x358] ;  /* 0x00006b00ff0477ac */ /* 0x000e620008000a00 */
[----:B0-----:R-:W-:-:S05]  /*0090*/  IMAD.WIDE R2, R5, 0x4, R2 ;  /* 0x0000000405027825 */ /* 0x001fca00078e0202 */
[----:B-1----:R-:W-:Y:S01]  /*00a0*/  STG.E desc[UR4][R2.64], R5 ;  /* 0x0000000502007986 */ /* 0x002fe2000c101904 */
[----:B------:R-:W-:Y:S05]  /*00b0*/  EXIT ;  /* 0x000000000000794d */ /* 0x000fea0003800000 */
.L_x_0:
[----:B------:R-:W-:-:S00]  /*00c0*/  BRA `(.L_x_0) ;  /* 0xfffffffc00fc7947 */ /* 0x000fc0000383ffff */
[----:B------:R-:W-:-:S00]  /*00d0*/  NOP ;  /* 0x0000000000007918 */ /* 0x000fc00000000000 */
        /* <DEDUP_REMOVED lines=10> */
.L_x_1:


//--------------------- .nv.shared.reserved.0     --------------------------
	.section	.nv.shared.reserved.0,"aw",@nobits
	.weak		__nv_reservedSMEM_offset_0_alias
	.size		__nv_reservedSMEM_offset_0_alias, 0, 64
	.other		__nv_reservedSMEM_offset_0_alias,@"STO_CUDA_RESERVED_SHARED STV_DEFAULT"
__nv_reservedSMEM_offset_0_alias:
	.zero		0
	.zero		64


//--------------------- .nv.constant0._Z8KrnlDmmyPi --------------------------
	.section	.nv.constant0._Z8KrnlDmmyPi,"a",@progbits
	.sectionflags	@""
	.align	4
.nv.constant0._Z8KrnlDmmyPi:
	.zero		904


//--------------------- SYMBOLS --------------------------

	.type		.nv.reservedSmem.offset0,@object
	.size		.nv.reservedSmem.offset0,0x4
